//
// Generated by NVIDIA NVVM Compiler
//
// Compiler Build ID: CL-36424714
// Cuda compilation tools, release 13.0, V13.0.88
// Based on NVVM 20.0.0
//

.version 9.0
.target sm_100
.address_size 64

	// .globl	_Z5qrootPdS_
.extern .shared .align 16 .b8 __smem[];

.visible .entry _Z5qrootPdS_(
	.param .u64 .ptr .align 1 _Z5qrootPdS__param_0,
	.param .u64 .ptr .align 1 _Z5qrootPdS__param_1
)
{
	.reg .b32 	%r<5>;
	.reg .b64 	%rd<8>;
	.reg .b64 	%fd<4>;

	ld.param.u64 	%rd1, [_Z5qrootPdS__param_0];
	ld.param.u64 	%rd2, [_Z5qrootPdS__param_1];
	cvta.to.global.u64 	%rd3, %rd2;
	cvta.to.global.u64 	%rd4, %rd1;
	mov.u32 	%r1, %ctaid.x;
	mov.u32 	%r2, %ntid.x;
	mov.u32 	%r3, %tid.x;
	mad.lo.s32 	%r4, %r1, %r2, %r3;
	mul.wide.u32 	%rd5, %r4, 8;
	add.s64 	%rd6, %rd4, %rd5;
	ld.global.f64 	%fd1, [%rd6];
	sqrt.rn.f64 	%fd2, %fd1;
	sqrt.rn.f64 	%fd3, %fd2;
	add.s64 	%rd7, %rd3, %rd5;
	st.global.f64 	[%rd7], %fd3;
	ret;

}
	// .globl	_Z6reducePdS_j
.visible .entry _Z6reducePdS_j(
	.param .u64 .ptr .align 1 _Z6reducePdS_j_param_0,
	.param .u64 .ptr .align 1 _Z6reducePdS_j_param_1,
	.param .u32 _Z6reducePdS_j_param_2
)
{
	.reg .pred 	%p<6>;
	.reg .b32 	%r<14>;
	.reg .b64 	%rd<9>;
	.reg .b64 	%fd<9>;

	ld.param.u64 	%rd1, [_Z6reducePdS_j_param_0];
	ld.param.u64 	%rd2, [_Z6reducePdS_j_param_1];
	ld.param.u32 	%r8, [_Z6reducePdS_j_param_2];
	mov.u32 	%r1, %tid.x;
	mov.u32 	%r2, %ctaid.x;
	mov.u32 	%r13, %ntid.x;
	mad.lo.s32 	%r4, %r2, %r13, %r1;
	setp.ge.u32 	%p1, %r4, %r8;
	mov.f64 	%fd8, 0d0000000000000000;
	@%p1 bra 	$L__BB1_2;
	cvta.to.global.u64 	%rd3, %rd1;
	mul.wide.u32 	%rd4, %r4, 8;
	add.s64 	%rd5, %rd3, %rd4;
	ld.global.f64 	%fd8, [%rd5];
$L__BB1_2:
	shl.b32 	%r9, %r1, 3;
	mov.u32 	%r10, __smem;
	add.s32 	%r5, %r10, %r9;
	st.shared.f64 	[%r5], %fd8;
	bar.sync 	0;
	setp.lt.u32 	%p2, %r13, 2;
	@%p2 bra 	$L__BB1_6;
$L__BB1_3:
	shr.u32 	%r7, %r13, 1;
	setp.ge.u32 	%p3, %r1, %r7;
	@%p3 bra 	$L__BB1_5;
	shl.b32 	%r11, %r7, 3;
	add.s32 	%r12, %r5, %r11;
	ld.shared.f64 	%fd4, [%r12];
	ld.shared.f64 	%fd5, [%r5];
	add.f64 	%fd6, %fd4, %fd5;
	st.shared.f64 	[%r5], %fd6;
$L__BB1_5:
	bar.sync 	0;
	setp.gt.u32 	%p4, %r13, 3;
	mov.u32 	%r13, %r7;
	@%p4 bra 	$L__BB1_3;
$L__BB1_6:
	setp.ne.s32 	%p5, %r1, 0;
	@%p5 bra 	$L__BB1_8;
	ld.shared.f64 	%fd7, [__smem];
	cvta.to.global.u64 	%rd6, %rd2;
	mul.wide.u32 	%rd7, %r2, 8;
	add.s64 	%rd8, %rd6, %rd7;
	st.global.f64 	[%rd8], %fd7;
$L__BB1_8:
	ret;

}


// ===== COMPILED SASS (sm_100) =====

	.target	sm_100

	.elftype	@"ET_EXEC"


//--------------------- .note.nv.tkinfo           --------------------------
	.section	.note.nv.tkinfo,"",@"SHT_NOTE"
	.sectionflags	@"SHF_NOTE_NV_TKINFO"
	.tkinfo
        /*0018*/ 	.word	0x00000002
        /*0030*/ 	.string	""
        /*0030*/ 	.string	"ptxas"
        /*0030*/ 	.string	"Cuda compilation tools, release 13.0, V13.0.88"
        /*0030*/ 	.string	"Build cuda_13.0.r13.0/compiler.36424714_0"
        /*0030*/ 	.string	"-arch sm_100 -m 64 "



//--------------------- .note.nv.cuinfo           --------------------------
	.section	.note.nv.cuinfo,"",@"SHT_NOTE"
	.sectionflags	@"SHF_NOTE_NV_CUINFO"
        /*0018*/ 	.short	0x0002
        /*001a*/ 	.short	0x0064
        /*001c*/ 	.short	0x0082
	.zero		2


//--------------------- .nv.info                  --------------------------
	.section	.nv.info,"",@"SHT_CUDA_INFO"
	.align	4


	//----- nvinfo : EIATTR_REGCOUNT
	.align		4
        /*0000*/ 	.byte	0x04, 0x2f
        /*0002*/ 	.short	(.L_1 - .L_0)
	.align		4
.L_0:
        /*0004*/ 	.word	index@(_Z5qrootPdS_)
        /*0008*/ 	.word	0x00000012


	//----- nvinfo : EIATTR_FRAME_SIZE
	.align		4
.L_1:
        /*000c*/ 	.byte	0x04, 0x11
        /*000e*/ 	.short	(.L_3 - .L_2)
	.align		4
.L_2:
        /*0010*/ 	.word	index@($__internal_0_$__cuda_sm20_dsqrt_rn_f64_mediumpath_v1)
        /*0014*/ 	.word	0x00000000


	//----- nvinfo : EIATTR_FRAME_SIZE
	.align		4
.L_3:
        /*0018*/ 	.byte	0x04, 0x11
        /*001a*/ 	.short	(.L_5 - .L_4)
	.align		4
.L_4:
        /*001c*/ 	.word	index@(_Z5qrootPdS_)
        /*0020*/ 	.word	0x00000000


	//----- nvinfo : EIATTR_REGCOUNT
	.align		4
.L_5:
        /*0024*/ 	.byte	0x04, 0x2f
        /*0026*/ 	.short	(.L_7 - .L_6)
	.align		4
.L_6:
        /*0028*/ 	.word	index@(_Z6reducePdS_j)
        /*002c*/ 	.word	0x0000000d


	//----- nvinfo : EIATTR_FRAME_SIZE
	.align		4
.L_7:
        /*0030*/ 	.byte	0x04, 0x11
        /*0032*/ 	.short	(.L_9 - .L_8)
	.align		4
.L_8:
        /*0034*/ 	.word	index@(_Z6reducePdS_j)
        /*0038*/ 	.word	0x00000000


	//----- nvinfo : EIATTR_MIN_STACK_SIZE
	.align		4
.L_9:
        /*003c*/ 	.byte	0x04, 0x12
        /*003e*/ 	.short	(.L_11 - .L_10)
	.align		4
.L_10:
        /*0040*/ 	.word	index@(_Z6reducePdS_j)
        /*0044*/ 	.word	0x00000000


	//----- nvinfo : EIATTR_MIN_STACK_SIZE
	.align		4
.L_11:
        /*0048*/ 	.byte	0x04, 0x12
        /*004a*/ 	.short	(.L_13 - .L_12)
	.align		4
.L_12:
        /*004c*/ 	.word	index@(_Z5qrootPdS_)
        /*0050*/ 	.word	0x00000000
.L_13:


//--------------------- .nv.compat                --------------------------
	.section	.nv.compat,"",@"SHT_CUDA_COMPAT_INFO"
	.align	4
        /*0000*/ 	.byte	0x02, 0x09, 0x00, 0x00, 0x02, 0x02, 0x01, 0x00, 0x02, 0x05, 0x05, 0x00, 0x03, 0x07, 0x01, 0x01
        /*0010*/ 	.byte	0x02, 0x03, 0x00, 0x00, 0x02, 0x06, 0x01, 0x00, 0x04, 0x0b, 0x08, 0x00, 0x01, 0x00, 0x00, 0x00
        /*0020*/ 	.byte	0x00, 0x00, 0x00, 0x00


//--------------------- .nv.info._Z6reducePdS_j   --------------------------
	.section	.nv.info._Z6reducePdS_j,"",@"SHT_CUDA_INFO"
	.sectionflags	@""
	.align	4


	//----- nvinfo : EIATTR_CUDA_API_VERSION
	.align		4
        /*0000*/ 	.byte	0x04, 0x37
        /*0002*/ 	.short	(.L_15 - .L_14)
.L_14:
        /*0004*/ 	.word	0x00000082


	//----- nvinfo : EIATTR_KPARAM_INFO
	.align		4
.L_15:
        /*0008*/ 	.byte	0x04, 0x17
        /*000a*/ 	.short	(.L_17 - .L_16)
.L_16:
        /*000c*/ 	.word	0x00000000
        /*0010*/ 	.short	0x0002
        /*0012*/ 	.short	0x0010
        /*0014*/ 	.byte	0x00, 0xf0, 0x11, 0x00


	//----- nvinfo : EIATTR_KPARAM_INFO
	.align		4
.L_17:
        /*0018*/ 	.byte	0x04, 0x17
        /*001a*/ 	.short	(.L_19 - .L_18)
.L_18:
        /*001c*/ 	.word	0x00000000
        /*0020*/ 	.short	0x0001
        /*0022*/ 	.short	0x0008
        /*0024*/ 	.byte	0x00, 0xf5, 0x21, 0x00


	//----- nvinfo : EIATTR_KPARAM_INFO
	.align		4
.L_19:
        /*0028*/ 	.byte	0x04, 0x17
        /*002a*/ 	.short	(.L_21 - .L_20)
.L_20:
        /*002c*/ 	.word	0x00000000
        /*0030*/ 	.short	0x0000
        /*0032*/ 	.short	0x0000
        /*0034*/ 	.byte	0x00, 0xf5, 0x21, 0x00


	//----- nvinfo : EIATTR_SPARSE_MMA_MASK
	.align		4
.L_21:
        /*0038*/ 	.byte	0x03, 0x50
        /*003a*/ 	.short	0x0000


	//----- nvinfo : EIATTR_MAXREG_COUNT
	.align		4
        /*003c*/ 	.byte	0x03, 0x1b
        /*003e*/ 	.short	0x00ff


	//----- nvinfo : EIATTR_NUM_BARRIERS
	.align		4
        /*0040*/ 	.byte	0x02, 0x4c
        /*0042*/ 	.byte	0x01
	.zero		1


	//----- nvinfo : EIATTR_MERCURY_ISA_VERSION
	.align		4
        /*0044*/ 	.byte	0x03, 0x5f
        /*0046*/ 	.short	0x0101


	//----- nvinfo : EIATTR_VRC_CTA_INIT_COUNT
	.align		4
        /*0048*/ 	.byte	0x02, 0x4a
	.zero		1
	.zero		1


	//----- nvinfo : EIATTR_EXIT_INSTR_OFFSETS
	.align		4
        /*004c*/ 	.byte	0x04, 0x1c
        /*004e*/ 	.short	(.L_23 - .L_22)


	//   ....[0]....
.L_22:
        /*0050*/ 	.word	0x00000210


	//   ....[1]....
        /*0054*/ 	.word	0x00000290


	//----- nvinfo : EIATTR_CBANK_PARAM_SIZE
	.align		4
.L_23:
        /*0058*/ 	.byte	0x03, 0x19
        /*005a*/ 	.short	0x0014


	//----- nvinfo : EIATTR_PARAM_CBANK
	.align		4
        /*005c*/ 	.byte	0x04, 0x0a
        /*005e*/ 	.short	(.L_25 - .L_24)
	.align		4
.L_24:
        /*0060*/ 	.word	index@(.nv.constant0._Z6reducePdS_j)
        /*0064*/ 	.short	0x0380
        /*0066*/ 	.short	0x0014


	//----- nvinfo : EIATTR_SW_WAR
	.align		4
.L_25:
        /*0068*/ 	.byte	0x04, 0x36
        /*006a*/ 	.short	(.L_27 - .L_26)
.L_26:
        /*006c*/ 	.word	0x00000008
.L_27:


//--------------------- .nv.info._Z5qrootPdS_     --------------------------
	.section	.nv.info._Z5qrootPdS_,"",@"SHT_CUDA_INFO"
	.sectionflags	@""
	.align	4


	//----- nvinfo : EIATTR_CUDA_API_VERSION
	.align		4
        /*0000*/ 	.byte	0x04, 0x37
        /*0002*/ 	.short	(.L_29 - .L_28)
.L_28:
        /*0004*/ 	.word	0x00000082


	//----- nvinfo : EIATTR_KPARAM_INFO
	.align		4
.L_29:
        /*0008*/ 	.byte	0x04, 0x17
        /*000a*/ 	.short	(.L_31 - .L_30)
.L_30:
        /*000c*/ 	.word	0x00000000
        /*0010*/ 	.short	0x0001
        /*0012*/ 	.short	0x0008
        /*0014*/ 	.byte	0x00, 0xf5, 0x21, 0x00


	//----- nvinfo : EIATTR_KPARAM_INFO
	.align		4
.L_31:
        /*0018*/ 	.byte	0x04, 0x17
        /*001a*/ 	.short	(.L_33 - .L_32)
.L_32:
        /*001c*/ 	.word	0x00000000
        /*0020*/ 	.short	0x0000
        /*0022*/ 	.short	0x0000
        /*0024*/ 	.byte	0x00, 0xf5, 0x21, 0x00


	//----- nvinfo : EIATTR_SPARSE_MMA_MASK
	.align		4
.L_33:
        /*0028*/ 	.byte	0x03, 0x50
        /*002a*/ 	.short	0x0000


	//----- nvinfo : EIATTR_MAXREG_COUNT
	.align		4
        /*002c*/ 	.byte	0x03, 0x1b
        /*002e*/ 	.short	0x00ff


	//----- nvinfo : EIATTR_MERCURY_ISA_VERSION
	.align		4
        /*0030*/ 	.byte	0x03, 0x5f
        /*0032*/ 	.short	0x0101


	//----- nvinfo : EIATTR_VRC_CTA_INIT_COUNT
	.align		4
        /*0034*/ 	.byte	0x02, 0x4a
	.zero		1
	.zero		1


	//----- nvinfo : EIATTR_EXIT_INSTR_OFFSETS
	.align		4
        /*0038*/ 	.byte	0x04, 0x1c
        /*003a*/ 	.short	(.L_35 - .L_34)


	//   ....[0]....
.L_34:
        /*003c*/ 	.word	0x000003e0


	//----- nvinfo : EIATTR_CRS_STACK_SIZE
	.align		4
.L_35:
        /*0040*/ 	.byte	0x04, 0x1e
        /*0042*/ 	.short	(.L_37 - .L_36)
.L_36:
        /*0044*/ 	.word	0x00000000


	//----- nvinfo : EIATTR_CBANK_PARAM_SIZE
	.align		4
.L_37:
        /*0048*/ 	.byte	0x03, 0x19
        /*004a*/ 	.short	0x0010


	//----- nvinfo : EIATTR_PARAM_CBANK
	.align		4
        /*004c*/ 	.byte	0x04, 0x0a
        /*004e*/ 	.short	(.L_39 - .L_38)
	.align		4
.L_38:
        /*0050*/ 	.word	index@(.nv.constant0._Z5qrootPdS_)
        /*0054*/ 	.short	0x0380
        /*0056*/ 	.short	0x0010


	//----- nvinfo : EIATTR_SW_WAR
	.align		4
.L_39:
        /*0058*/ 	.byte	0x04, 0x36
        /*005a*/ 	.short	(.L_41 - .L_40)
.L_40:
        /*005c*/ 	.word	0x00000008
.L_41:


//--------------------- .nv.callgraph             --------------------------
	.section	.nv.callgraph,"",@"SHT_CUDA_CALLGRAPH"
	.align	4
	.sectionentsize	8
	.align		4
        /*0000*/ 	.word	0x00000000
	.align		4
        /*0004*/ 	.word	0xffffffff
	.align		4
        /*0008*/ 	.word	0x00000000
	.align		4
        /*000c*/ 	.word	0xfffffffe
	.align		4
        /*0010*/ 	.word	0x00000000
	.align		4
        /*0014*/ 	.word	0xfffffffd
	.align		4
        /*0018*/ 	.word	0x00000000
	.align		4
        /*001c*/ 	.word	0xfffffffc


//--------------------- .text._Z6reducePdS_j      --------------------------
	.section	.text._Z6reducePdS_j,"ax",@progbits
	.align	128
        .global         _Z6reducePdS_j
        .type           _Z6reducePdS_j,@function
        .size           _Z6reducePdS_j,(.L_x_13 - _Z6reducePdS_j)
        .other          _Z6reducePdS_j,@"STO_CUDA_ENTRY STV_DEFAULT"
_Z6reducePdS_j:
.text._Z6reducePdS_j:
[----:B------:R-:W-:Y:S01]  /*0000*/  LDC R1, c[0x0][0x37c] ;  /* 0x0000df00ff017b82 */ /* 0x000fe20000000800 */
[----:B------:R-:W0:Y:S01]  /*0010*/  S2R R8, SR_TID.X ;  /* 0x0000000000087919 */ /* 0x000e220000002100 */
[----:B------:R-:W0:Y:S01]  /*0020*/  LDCU UR8, c[0x0][0x360] ;  /* 0x00006c00ff0877ac */ /* 0x000e220008000800 */
[----:B------:R-:W-:Y:S01]  /*0030*/  CS2R R2, SRZ ;  /* 0x0000000000027805 */ /* 0x000fe2000001ff00 */
[----:B------:R-:W0:Y:S01]  /*0040*/  S2R R9, SR_CTAID.X ;  /* 0x0000000000097919 */ /* 0x000e220000002500 */
[----:B------:R-:W1:Y:S01]  /*0050*/  LDCU UR4, c[0x0][0x390] ;  /* 0x00007200ff0477ac */ /* 0x000e620008000800 */
[----:B------:R-:W2:Y:S01]  /*0060*/  LDCU.64 UR6, c[0x0][0x358] ;  /* 0x00006b00ff0677ac */ /* 0x000ea20008000a00 */
[----:B0-----:R-:W-:-:S05]  /*0070*/  IMAD R7, R9, UR8, R8 ;  /* 0x0000000809077c24 */ /* 0x001fca000f8e0208 */
[----:B-1----:R-:W-:-:S13]  /*0080*/  ISETP.GE.U32.AND P0, PT, R7, UR4, PT ;  /* 0x0000000407007c0c */ /* 0x002fda000bf06070 */
[----:B------:R-:W0:Y:S02]  /*0090*/  @!P0 LDC.64 R4, c[0x0][0x380] ;  /* 0x0000e000ff048b82 */ /* 0x000e240000000a00 */
[----:B0-----:R-:W-:-:S05]  /*00a0*/  @!P0 IMAD.WIDE.U32 R4, R7, 0x8, R4 ;  /* 0x0000000807048825 */ /* 0x001fca00078e0004 */
[----:B--2---:R-:W2:Y:S01]  /*00b0*/  @!P0 LDG.E.64 R2, desc[UR6][R4.64] ;  /* 0x0000000604028981 */ /* 0x004ea2000c1e1b00 */
[----:B------:R-:W0:Y:S01]  /*00c0*/  S2UR UR5, SR_CgaCtaId ;  /* 0x00000000000579c3 */ /* 0x000e220000008800 */
[----:B------:R-:W-:Y:S01]  /*00d0*/  IMAD.U32 R0, RZ, RZ, UR8 ;  /* 0x00000008ff007e24 */ /* 0x000fe2000f8e00ff */
[----:B------:R-:W-:Y:S01]  /*00e0*/  UMOV UR4, 0x400 ;  /* 0x0000040000047882 */ /* 0x000fe20000000000 */
[----:B------:R-:W-:-:S03]  /*00f0*/  ISETP.NE.AND P0, PT, R8, RZ, PT ;  /* 0x000000ff0800720c */ /* 0x000fc60003f05270 */
[----:B------:R-:W-:Y:S01]  /*0100*/  ISETP.GE.U32.AND P1, PT, R0, 0x2, PT ;  /* 0x000000020000780c */ /* 0x000fe20003f26070 */
[----:B0-----:R-:W-:-:S06]  /*0110*/  ULEA UR4, UR5, UR4, 0x18 ;  /* 0x0000000405047291 */ /* 0x001fcc000f8ec0ff */
[----:B------:R-:W-:-:S05]  /*0120*/  LEA R7, R8, UR4, 0x3 ;  /* 0x0000000408077c11 */ /* 0x000fca000f8e18ff */
[----:B--2---:R0:W-:Y:S01]  /*0130*/  STS.64 [R7], R2 ;  /* 0x0000000207007388 */ /* 0x0041e20000000a00 */
[----:B------:R-:W-:Y:S06]  /*0140*/  BAR.SYNC.DEFER_BLOCKING 0x0 ;  /* 0x0000000000007b1d */ /* 0x000fec0000010000 */
[----:B------:R-:W-:Y:S05]  /*0150*/  @!P1 BRA `(.L_x_0) ;  /* 0x00000000002c9947 */ /* 0x000fea0003800000 */
.L_x_1:
[----:B------:R-:W-:-:S04]  /*0160*/  SHF.R.U32.HI R10, RZ, 0x1, R0 ;  /* 0x00000001ff0a7819 */ /* 0x000fc80000011600 */
[----:B------:R-:W-:-:S13]  /*0170*/  ISETP.GE.U32.AND P1, PT, R8, R10, PT ;  /* 0x0000000a0800720c */ /* 0x000fda0003f26070 */
[----:B------:R-:W-:Y:S01]  /*0180*/  @!P1 IMAD R6, R10, 0x8, R7 ;  /* 0x000000080a069824 */ /* 0x000fe200078e0207 */
[----:B------:R-:W-:Y:S04]  /*0190*/  @!P1 LDS.64 R4, [R7] ;  /* 0x0000000007049984 */ /* 0x000fe80000000a00 */
[----:B0-----:R-:W0:Y:S02]  /*01a0*/  @!P1 LDS.64 R2, [R6] ;  /* 0x0000000006029984 */ /* 0x001e240000000a00 */
[----:B0-----:R-:W-:-:S07]  /*01b0*/  @!P1 DADD R2, R2, R4 ;  /* 0x0000000002029229 */ /* 0x001fce0000000004 */
[----:B------:R1:W-:Y:S01]  /*01c0*/  @!P1 STS.64 [R7], R2 ;  /* 0x0000000207009388 */ /* 0x0003e20000000a00 */
[----:B------:R-:W-:Y:S01]  /*01d0*/  BAR.SYNC.DEFER_BLOCKING 0x0 ;  /* 0x0000000000007b1d */ /* 0x000fe20000010000 */
[----:B------:R-:W-:Y:S01]  /*01e0*/  ISETP.GT.U32.AND P1, PT, R0, 0x3, PT ;  /* 0x000000030000780c */ /* 0x000fe20003f24070 */
[----:B------:R-:W-:-:S12]  /*01f0*/  IMAD.MOV.U32 R0, RZ, RZ, R10 ;  /* 0x000000ffff007224 */ /* 0x000fd800078e000a */
[----:B-1----:R-:W-:Y:S05]  /*0200*/  @P1 BRA `(.L_x_1) ;  /* 0xfffffffc00d41947 */ /* 0x002fea000383ffff */
.L_x_0:
[----:B------:R-:W-:Y:S05]  /*0210*/  @P0 EXIT ;  /* 0x000000000000094d */ /* 0x000fea0003800000 */
[----:B------:R-:W1:Y:S01]  /*0220*/  S2UR UR5, SR_CgaCtaId ;  /* 0x00000000000579c3 */ /* 0x000e620000008800 */
[----:B------:R-:W-:-:S07]  /*0230*/  UMOV UR4, 0x400 ;  /* 0x0000040000047882 */ /* 0x000fce0000000000 */
[----:B------:R-:W2:Y:S01]  /*0240*/  LDC.64 R4, c[0x0][0x388] ;  /* 0x0000e200ff047b82 */ /* 0x000ea20000000a00 */
[----:B-1----:R-:W-:Y:S01]  /*0250*/  ULEA UR4, UR5, UR4, 0x18 ;  /* 0x0000000405047291 */ /* 0x002fe2000f8ec0ff */
[----:B--2---:R-:W-:-:S08]  /*0260*/  IMAD.WIDE.U32 R4, R9, 0x8, R4 ;  /* 0x0000000809047825 */ /* 0x004fd000078e0004 */
[----:B0-----:R-:W0:Y:S04]  /*0270*/  LDS.64 R2, [UR4] ;  /* 0x00000004ff027984 */ /* 0x001e280008000a00 */
[----:B0-----:R-:W-:Y:S01]  /*0280*/  STG.E.64 desc[UR6][R4.64], R2 ;  /* 0x0000000204007986 */ /* 0x001fe2000c101b06 */
[----:B------:R-:W-:Y:S05]  /*0290*/  EXIT ;  /* 0x000000000000794d */ /* 0x000fea0003800000 */
.L_x_2:
[----:B------:R-:W-:-:S00]  /*02a0*/  BRA `(.L_x_2) ;  /* 0xfffffffc00fc7947 */ /* 0x000fc0000383ffff */
[----:B------:R-:W-:-:S00]  /*02b0*/  NOP ;  /* 0x0000000000007918 */ /* 0x000fc00000000000 */
        /* <DEDUP_REMOVED lines=12> */
.L_x_13:


//--------------------- .text._Z5qrootPdS_        --------------------------
	.section	.text._Z5qrootPdS_,"ax",@progbits
	.align	128
        .global         _Z5qrootPdS_
        .type           _Z5qrootPdS_,@function
        .size           _Z5qrootPdS_,(.L_x_12 - _Z5qrootPdS_)
        .other          _Z5qrootPdS_,@"STO_CUDA_ENTRY STV_DEFAULT"
_Z5qrootPdS_:
.text._Z5qrootPdS_:
[----:B------:R-:W-:Y:S01]  /*0000*/  LDC R1, c[0x0][0x37c] ;  /* 0x0000df00ff017b82 */ /* 0x000fe20000000800 */
[----:B------:R-:W0:Y:S07]  /*0010*/  S2R R3, SR_TID.X ;  /* 0x0000000000037919 */ /* 0x000e2e0000002100 */
[----:B------:R-:W0:Y:S01]  /*0020*/  S2UR UR6, SR_CTAID.X ;  /* 0x00000000000679c3 */ /* 0x000e220000002500 */
[----:B------:R-:W1:Y:S07]  /*0030*/  LDCU.64 UR4, c[0x0][0x358] ;  /* 0x00006b00ff0477ac */ /* 0x000e6e0008000a00 */
[----:B------:R-:W0:Y:S08]  /*0040*/  LDC R0, c[0x0][0x360] ;  /* 0x0000d800ff007b82 */ /* 0x000e300000000800 */
[----:B------:R-:W2:Y:S01]  /*0050*/  LDC.64 R4, c[0x0][0x380] ;  /* 0x0000e000ff047b82 */ /* 0x000ea20000000a00 */
[----:B0-----:R-:W-:-:S04]  /*0060*/  IMAD R0, R0, UR6, R3 ;  /* 0x0000000600007c24 */ /* 0x001fc8000f8e0203 */
[----:B--2---:R-:W-:-:S06]  /*0070*/  IMAD.WIDE.U32 R4, R0, 0x8, R4 ;  /* 0x0000000800047825 */ /* 0x004fcc00078e0004 */
[----:B-1----:R-:W2:Y:S01]  /*0080*/  LDG.E.64 R4, desc[UR4][R4.64] ;  /* 0x0000000404047981 */ /* 0x002ea2000c1e1b00 */
[----:B------:R-:W-:Y:S01]  /*0090*/  IMAD.MOV.U32 R8, RZ, RZ, 0x0 ;  /* 0x00000000ff087424 */ /* 0x000fe200078e00ff */
[----:B------:R-:W-:Y:S01]  /*00a0*/  MOV R9, 0x3fd80000 ;  /* 0x3fd8000000097802 */ /* 0x000fe20000000f00 */
[----:B------:R-:W-:Y:S01]  /*00b0*/  BSSY.RECONVERGENT B0, `(.L_x_3) ;  /* 0x0000017000007945 */ /* 0x000fe20003800200 */
[----:B--2---:R-:W0:Y:S01]  /*00c0*/  MUFU.RSQ64H R7, R5 ;  /* 0x0000000500077308 */ /* 0x004e220000001c00 */
[----:B------:R-:W-:-:S05]  /*00d0*/  VIADD R6, R5, 0xfcb00000 ;  /* 0xfcb0000005067836 */ /* 0x000fca0000000000 */
[----:B------:R-:W-:Y:S01]  /*00e0*/  ISETP.GE.U32.AND P0, PT, R6, 0x7ca00000, PT ;  /* 0x7ca000000600780c */ /* 0x000fe20003f06070 */
[----:B0-----:R-:W-:-:S08]  /*00f0*/  DMUL R2, R6, R6 ;  /* 0x0000000606027228 */ /* 0x001fd00000000000 */
[----:B------:R-:W-:-:S08]  /*0100*/  DFMA R2, R4, -R2, 1 ;  /* 0x3ff000000402742b */ /* 0x000fd00000000802 */
[----:B------:R-:W-:Y:S02]  /*0110*/  DFMA R8, R2, R8, 0.5 ;  /* 0x3fe000000208742b */ /* 0x000fe40000000008 */
[----:B------:R-:W-:-:S08]  /*0120*/  DMUL R2, R6, R2 ;  /* 0x0000000206027228 */ /* 0x000fd00000000000 */
[----:B------:R-:W-:-:S08]  /*0130*/  DFMA R10, R8, R2, R6 ;  /* 0x00000002080a722b */ /* 0x000fd00000000006 */
[----:B------:R-:W-:Y:S02]  /*0140*/  DMUL R12, R4, R10 ;  /* 0x0000000a040c7228 */ /* 0x000fe40000000000 */
[----:B------:R-:W-:Y:S02]  /*0150*/  VIADD R9, R11, 0xfff00000 ;  /* 0xfff000000b097836 */ /* 0x000fe40000000000 */
[----:B------:R-:W-:-:S04]  /*0160*/  IMAD.MOV.U32 R8, RZ, RZ, R10 ;  /* 0x000000ffff087224 */ /* 0x000fc800078e000a */
[----:B------:R-:W-:-:S08]  /*0170*/  DFMA R14, R12, -R12, R4 ;  /* 0x8000000c0c0e722b */ /* 0x000fd00000000004 */
[----:B------:R-:W-:Y:S01]  /*0180*/  DFMA R2, R14, R8, R12 ;  /* 0x000000080e02722b */ /* 0x000fe2000000000c */
[----:B------:R-:W-:Y:S10]  /*0190*/  @!P0 BRA `(.L_x_4) ;  /* 0x0000000000208947 */ /* 0x000ff40003800000 */
[----:B------:R-:W-:Y:S01]  /*01a0*/  MOV R8, R10 ;  /* 0x0000000a00087202 */ /* 0x000fe20000000f00 */
[----:B------:R-:W-:Y:S01]  /*01b0*/  IMAD.MOV.U32 R10, RZ, RZ, R4 ;  /* 0x000000ffff0a7224 */ /* 0x000fe200078e0004 */
[----:B------:R-:W-:Y:S01]  /*01c0*/  MOV R4, R6 ;  /* 0x0000000600047202 */ /* 0x000fe20000000f00 */
[----:B------:R-:W-:Y:S01]  /*01d0*/  IMAD.MOV.U32 R11, RZ, RZ, R5 ;  /* 0x000000ffff0b7224 */ /* 0x000fe200078e0005 */
[----:B------:R-:W-:-:S07]  /*01e0*/  MOV R2, 0x200 ;  /* 0x0000020000027802 */ /* 0x000fce0000000f00 */
[----:B------:R-:W-:Y:S05]  /*01f0*/  CALL.REL.NOINC `($__internal_0_$__cuda_sm20_dsqrt_rn_f64_mediumpath_v1) ;  /* 0x00000000007c7944 */ /* 0x000fea0003c00000 */
[----:B------:R-:W-:Y:S02]  /*0200*/  IMAD.MOV.U32 R2, RZ, RZ, R8 ;  /* 0x000000ffff027224 */ /* 0x000fe400078e0008 */
[----:B------:R-:W-:-:S07]  /*0210*/  IMAD.MOV.U32 R3, RZ, RZ, R9 ;  /* 0x000000ffff037224 */ /* 0x000fce00078e0009 */
.L_x_4:
[----:B------:R-:W-:Y:S05]  /*0220*/  BSYNC.RECONVERGENT B0 ;  /* 0x0000000000007941 */ /* 0x000fea0003800200 */
.L_x_3:
[----:B------:R-:W0:Y:S01]  /*0230*/  MUFU.RSQ64H R5, R3 ;  /* 0x0000000300057308 */ /* 0x000e220000001c00 */
[----:B------:R-:W-:Y:S01]  /*0240*/  IADD3 R4, PT, PT, R3, -0x3500000, RZ ;  /* 0xfcb0000003047810 */ /* 0x000fe20007ffe0ff */
[----:B------:R-:W-:Y:S01]  /*0250*/  IMAD.MOV.U32 R8, RZ, RZ, 0x0 ;  /* 0x00000000ff087424 */ /* 0x000fe200078e00ff */
[----:B------:R-:W-:Y:S01]  /*0260*/  BSSY.RECONVERGENT B0, `(.L_x_5) ;  /* 0x0000014000007945 */ /* 0x000fe20003800200 */
[----:B------:R-:W-:Y:S01]  /*0270*/  IMAD.MOV.U32 R9, RZ, RZ, 0x3fd80000 ;  /* 0x3fd80000ff097424 */ /* 0x000fe200078e00ff */
[----:B------:R-:W-:Y:S02]  /*0280*/  ISETP.GE.U32.AND P0, PT, R4, 0x7ca00000, PT ;  /* 0x7ca000000400780c */ /* 0x000fe40003f06070 */
[----:B0-----:R-:W-:-:S08]  /*0290*/  DMUL R6, R4, R4 ;  /* 0x0000000404067228 */ /* 0x001fd00000000000 */
[----:B------:R-:W-:-:S08]  /*02a0*/  DFMA R6, -R6, R2, 1 ;  /* 0x3ff000000606742b */ /* 0x000fd00000000102 */
[----:B------:R-:W-:Y:S02]  /*02b0*/  DFMA R8, R6, R8, 0.5 ;  /* 0x3fe000000608742b */ /* 0x000fe40000000008 */
[----:B------:R-:W-:-:S08]  /*02c0*/  DMUL R6, R4, R6 ;  /* 0x0000000604067228 */ /* 0x000fd00000000000 */
[----:B------:R-:W-:-:S08]  /*02d0*/  DFMA R10, R8, R6, R4 ;  /* 0x00000006080a722b */ /* 0x000fd00000000004 */
[----:B------:R-:W-:Y:S02]  /*02e0*/  DMUL R12, R10, R2 ;  /* 0x000000020a0c7228 */ /* 0x000fe40000000000 */
[----:B------:R-:W-:Y:S01]  /*02f0*/  IADD3 R7, PT, PT, R11, -0x100000, RZ ;  /* 0xfff000000b077810 */ /* 0x000fe20007ffe0ff */
[----:B------:R-:W-:-:S05]  /*0300*/  IMAD.MOV.U32 R6, RZ, RZ, R10 ;  /* 0x000000ffff067224 */ /* 0x000fca00078e000a */
        /* <DEDUP_REMOVED lines=9> */
.L_x_6:
[----:B------:R-:W-:Y:S05]  /*03a0*/  BSYNC.RECONVERGENT B0 ;  /* 0x0000000000007941 */ /* 0x000fea0003800200 */
.L_x_5:
[----:B------:R-:W0:Y:S02]  /*03b0*/  LDC.64 R2, c[0x0][0x388] ;  /* 0x0000e200ff027b82 */ /* 0x000e240000000a00 */
[----:B0-----:R-:W-:-:S05]  /*03c0*/  IMAD.WIDE.U32 R2, R0, 0x8, R2 ;  /* 0x0000000800027825 */ /* 0x001fca00078e0002 */
[----:B------:R-:W-:Y:S01]  /*03d0*/  STG.E.64 desc[UR4][R2.64], R8 ;  /* 0x0000000802007986 */ /* 0x000fe2000c101b04 */
[----:B------:R-:W-:Y:S05]  /*03e0*/  EXIT ;  /* 0x000000000000794d */ /* 0x000fea0003800000 */
        .weak           $__internal_0_$__cuda_sm20_dsqrt_rn_f64_mediumpath_v1
        .type           $__internal_0_$__cuda_sm20_dsqrt_rn_f64_mediumpath_v1,@function
        .size           $__internal_0_$__cuda_sm20_dsqrt_rn_f64_mediumpath_v1,(.L_x_12 - $__internal_0_$__cuda_sm20_dsqrt_rn_f64_mediumpath_v1)
$__internal_0_$__cuda_sm20_dsqrt_rn_f64_mediumpath_v1:
[----:B------:R-:W-:Y:S01]  /*03f0*/  ISETP.GE.U32.AND P0, PT, R4, -0x3400000, PT ;  /* 0xfcc000000400780c */ /* 0x000fe20003f06070 */
[----:B------:R-:W-:Y:S01]  /*0400*/  BSSY.RECONVERGENT B1, `(.L_x_7) ;  /* 0x0000027000017945 */ /* 0x000fe20003800200 */
[----:B------:R-:W-:Y:S01]  /*0410*/  MOV R4, R14 ;  /* 0x0000000e00047202 */ /* 0x000fe20000000f00 */
[----:B------:R-:W-:Y:S01]  /*0420*/  IMAD.MOV.U32 R5, RZ, RZ, R15 ;  /* 0x000000ffff057224 */ /* 0x000fe200078e000f */
[----:B------:R-:W-:Y:S01]  /*0430*/  MOV R6, R12 ;  /* 0x0000000c00067202 */ /* 0x000fe20000000f00 */
[----:B------:R-:W-:-:S08]  /*0440*/  IMAD.MOV.U32 R7, RZ, RZ, R13 ;  /* 0x000000ffff077224 */ /* 0x000fd000078e000d */
[----:B------:R-:W-:Y:S05]  /*0450*/  @!P0 BRA `(.L_x_8) ;  /* 0x0000000000208947 */ /* 0x000fea0003800000 */
[----:B------:R-:W-:-:S10]  /*0460*/  DFMA.RM R4, R4, R8, R6 ;  /* 0x000000080404722b */ /* 0x000fd40000004006 */
[----:B------:R-:W-:-:S04]  /*0470*/  IADD3 R6, P0, PT, R4, 0x1, RZ ;  /* 0x0000000104067810 */ /* 0x000fc80007f1e0ff */
[----:B------:R-:W-:-:S06]  /*0480*/  IADD3.X R7, PT, PT, RZ, R5, RZ, P0, !PT ;  /* 0x00000005ff077210 */ /* 0x000fcc00007fe4ff */
[----:B------:R-:W-:-:S08]  /*0490*/  DFMA.RP R10, -R4, R6, R10 ;  /* 0x00000006040a722b */ /* 0x000fd0000000810a */
[----:B------:R-:W-:-:S06]  /*04a0*/  DSETP.GT.AND P0, PT, R10, RZ, PT ;  /* 0x000000ff0a00722a */ /* 0x000fcc0003f04000 */
[----:B------:R-:W-:Y:S02]  /*04b0*/  FSEL R4, R6, R4, P0 ;  /* 0x0000000406047208 */ /* 0x000fe40000000000 */
[----:B------:R-:W-:Y:S01]  /*04c0*/  FSEL R5, R7, R5, P0 ;  /* 0x0000000507057208 */ /* 0x000fe20000000000 */
[----:B------:R-:W-:Y:S06]  /*04d0*/  BRA `(.L_x_9) ;  /* 0x0000000000647947 */ /* 0x000fec0003800000 */
.L_x_8:
[----:B------:R-:W-:-:S14]  /*04e0*/  DSETP.NE.AND P0, PT, R10, RZ, PT ;  /* 0x000000ff0a00722a */ /* 0x000fdc0003f05000 */
[----:B------:R-:W-:Y:S05]  /*04f0*/  @!P0 BRA `(.L_x_10) ;  /* 0x0000000000588947 */ /* 0x000fea0003800000 */
[----:B------:R-:W-:-:S13]  /*0500*/  ISETP.GE.AND P0, PT, R11, RZ, PT ;  /* 0x000000ff0b00720c */ /* 0x000fda0003f06270 */
[----:B------:R-:W-:Y:S01]  /*0510*/  @!P0 IMAD.MOV.U32 R4, RZ, RZ, 0x0 ;  /* 0x00000000ff048424 */ /* 0x000fe200078e00ff */
[----:B------:R-:W-:Y:S01]  /*0520*/  @!P0 MOV R5, 0xfff80000 ;  /* 0xfff8000000058802 */ /* 0x000fe20000000f00 */
[----:B------:R-:W-:Y:S06]  /*0530*/  @!P0 BRA `(.L_x_9) ;  /* 0x00000000004c8947 */ /* 0x000fec0003800000 */
[----:B------:R-:W-:-:S13]  /*0540*/  ISETP.GT.AND P0, PT, R11, 0x7fefffff, PT ;  /* 0x7fefffff0b00780c */ /* 0x000fda0003f04270 */
[----:B------:R-:W-:Y:S05]  /*0550*/  @P0 BRA `(.L_x_10) ;  /* 0x0000000000400947 */ /* 0x000fea0003800000 */
[----:B------:R-:W-:Y:S01]  /*0560*/  DMUL R10, R10, 8.11296384146066816958e+31 ;  /* 0x469000000a0a7828 */ /* 0x000fe20000000000 */
[----:B------:R-:W-:Y:S01]  /*0570*/  IMAD.MOV.U32 R4, RZ, RZ, RZ ;  /* 0x000000ffff047224 */ /* 0x000fe200078e00ff */
[----:B------:R-:W-:Y:S01]  /*0580*/  MOV R8, 0x0 ;  /* 0x0000000000087802 */ /* 0x000fe20000000f00 */
[----:B------:R-:W-:-:S03]  /*0590*/  IMAD.MOV.U32 R9, RZ, RZ, 0x3fd80000 ;  /* 0x3fd80000ff097424 */ /* 0x000fc600078e00ff */
[----:B------:R-:W0:Y:S02]  /*05a0*/  MUFU.RSQ64H R5, R11 ;  /* 0x0000000b00057308 */ /* 0x000e240000001c00 */
[----:B0-----:R-:W-:-:S08]  /*05b0*/  DMUL R6, R4, R4 ;  /* 0x0000000404067228 */ /* 0x001fd00000000000 */
[----:B------:R-:W-:-:S08]  /*05c0*/  DFMA R6, R10, -R6, 1 ;  /* 0x3ff000000a06742b */ /* 0x000fd00000000806 */
[----:B------:R-:W-:Y:S02]  /*05d0*/  DFMA R8, R6, R8, 0.5 ;  /* 0x3fe000000608742b */ /* 0x000fe40000000008 */
[----:B------:R-:W-:-:S08]  /*05e0*/  DMUL R6, R4, R6 ;  /* 0x0000000604067228 */ /* 0x000fd00000000000 */
[----:B------:R-:W-:-:S08]  /*05f0*/  DFMA R6, R8, R6, R4 ;  /* 0x000000060806722b */ /* 0x000fd00000000004 */
[----:B------:R-:W-:Y:S02]  /*0600*/  DMUL R4, R10, R6 ;  /* 0x000000060a047228 */ /* 0x000fe40000000000 */
[----:B------:R-:W-:-:S06]  /*0610*/  IADD3 R7, PT, PT, R7, -0x100000, RZ ;  /* 0xfff0000007077810 */ /* 0x000fcc0007ffe0ff */
[----:B------:R-:W-:-:S08]  /*0620*/  DFMA R8, R4, -R4, R10 ;  /* 0x800000040408722b */ /* 0x000fd0000000000a */
[----:B------:R-:W-:-:S10]  /*0630*/  DFMA R4, R6, R8, R4 ;  /* 0x000000080604722b */ /* 0x000fd40000000004 */
[----:B------:R-:W-:Y:S01]  /*0640*/  VIADD R5, R5, 0xfcb00000 ;  /* 0xfcb0000005057836 */ /* 0x000fe20000000000 */
[----:B------:R-:W-:Y:S06]  /*0650*/  BRA `(.L_x_9) ;  /* 0x0000000000047947 */ /* 0x000fec0003800000 */
.L_x_10:
[----:B------:R-:W-:-:S11]  /*0660*/  DADD R4, R10, R10 ;  /* 0x000000000a047229 */ /* 0x000fd6000000000a */
.L_x_9:
[----:B------:R-:W-:Y:S05]  /*0670*/  BSYNC.RECONVERGENT B1 ;  /* 0x0000000000017941 */ /* 0x000fea0003800200 */
.L_x_7:
[----:B------:R-:W-:Y:S01]  /*0680*/  HFMA2 R3, -RZ, RZ, 0, 0 ;  /* 0x00000000ff037431 */ /* 0x000fe200000001ff */
[----:B------:R-:W-:Y:S01]  /*0690*/  MOV R8, R4 ;  /* 0x0000000400087202 */ /* 0x000fe20000000f00 */
[----:B------:R-:W-:Y:S02]  /*06a0*/  IMAD.MOV.U32 R9, RZ, RZ, R5 ;  /* 0x000000ffff097224 */ /* 0x000fe400078e0005 */
[----:B------:R-:W-:Y:S05]  /*06b0*/  RET.REL.NODEC R2 `(_Z5qrootPdS_) ;  /* 0xfffffff802507950 */ /* 0x000fea0003c3ffff */
.L_x_11:
        /* <DEDUP_REMOVED lines=12> */
.L_x_12:


//--------------------- .nv.shared._Z6reducePdS_j --------------------------
	.section	.nv.shared._Z6reducePdS_j,"aw",@nobits
	.sectionflags	@""
	.align	16
	.zero		1024


//--------------------- .nv.shared.reserved.0     --------------------------
	.section	.nv.shared.reserved.0,"aw",@nobits
	.weak		__nv_reservedSMEM_offset_0_alias
	.size		__nv_reservedSMEM_offset_0_alias, 0, 64
	.other		__nv_reservedSMEM_offset_0_alias,@"STO_CUDA_RESERVED_SHARED STV_DEFAULT"
__nv_reservedSMEM_offset_0_alias:
	.zero		0
	.zero		64


//--------------------- .nv.shared._Z5qrootPdS_   --------------------------
	.section	.nv.shared._Z5qrootPdS_,"aw",@nobits
	.sectionflags	@""
	.align	16
	.zero		1024


//--------------------- .nv.constant0._Z6reducePdS_j --------------------------
	.section	.nv.constant0._Z6reducePdS_j,"a",@progbits
	.sectionflags	@""
	.align	4
.nv.constant0._Z6reducePdS_j:
	.zero		916


//--------------------- .nv.constant0._Z5qrootPdS_ --------------------------
	.section	.nv.constant0._Z5qrootPdS_,"a",@progbits
	.sectionflags	@""
	.align	4
.nv.constant0._Z5qrootPdS_:
	.zero		912


//--------------------- SYMBOLS --------------------------

	.type		.nv.reservedSmem.offset0,@object
	.size		.nv.reservedSmem.offset0,0x4
	.type		.nv.reservedSmem.cap,@object
	.size		.nv.reservedSmem.cap,0x4
